//
// Generated by NVIDIA NVVM Compiler
//
// Compiler Build ID: CL-36424714
// Cuda compilation tools, release 13.0, V13.0.88
// Based on NVVM 20.0.0
//

.version 9.0
.target sm_100
.address_size 64

	// .globl	_Z7XOR_SumPii

.visible .entry _Z7XOR_SumPii(
	.param .u64 .ptr .align 1 _Z7XOR_SumPii_param_0,
	.param .u32 _Z7XOR_SumPii_param_1
)
{
	.reg .pred 	%p<5>;
	.reg .b32 	%r<22>;
	.reg .b64 	%rd<11>;

	ld.param.u64 	%rd3, [_Z7XOR_SumPii_param_0];
	ld.param.u32 	%r20, [_Z7XOR_SumPii_param_1];
	cvta.to.global.u64 	%rd1, %rd3;
	mov.u32 	%r7, %ntid.x;
	mov.u32 	%r8, %ctaid.x;
	mov.u32 	%r9, %tid.x;
	mad.lo.s32 	%r1, %r7, %r8, %r9;
	add.s32 	%r10, %r20, 1;
	setp.lt.u32 	%p1, %r10, 3;
	@%p1 bra 	$L__BB0_7;
	mul.wide.s32 	%rd4, %r1, 4;
	add.s64 	%rd2, %rd1, %rd4;
$L__BB0_2:
	shr.u32 	%r11, %r20, 31;
	add.s32 	%r12, %r20, %r11;
	shr.s32 	%r21, %r12, 1;
	setp.ge.s32 	%p2, %r1, %r21;
	@%p2 bra 	$L__BB0_4;
	ld.global.u32 	%r13, [%rd2];
	mul.wide.s32 	%rd5, %r21, 4;
	add.s64 	%rd6, %rd2, %rd5;
	ld.global.u32 	%r14, [%rd6];
	xor.b32  	%r15, %r14, %r13;
	st.global.u32 	[%rd2], %r15;
$L__BB0_4:
	bar.sync 	0;
	and.b32  	%r16, %r20, -2147483647;
	setp.ne.s32 	%p3, %r16, 1;
	@%p3 bra 	$L__BB0_6;
	shl.b32 	%r17, %r21, 1;
	mul.wide.u32 	%rd7, %r17, 4;
	add.s64 	%rd8, %rd1, %rd7;
	ld.global.u32 	%r18, [%rd8];
	mul.wide.u32 	%rd9, %r21, 4;
	add.s64 	%rd10, %rd1, %rd9;
	st.global.u32 	[%rd10], %r18;
	add.s32 	%r21, %r21, 1;
$L__BB0_6:
	add.s32 	%r19, %r21, 1;
	setp.gt.u32 	%p4, %r19, 2;
	mov.u32 	%r20, %r21;
	@%p4 bra 	$L__BB0_2;
$L__BB0_7:
	ret;

}


// ===== COMPILED SASS (sm_100) =====

	.target	sm_100

	.elftype	@"ET_EXEC"


//--------------------- .note.nv.tkinfo           --------------------------
	.section	.note.nv.tkinfo,"",@"SHT_NOTE"
	.sectionflags	@"SHF_NOTE_NV_TKINFO"
	.tkinfo
        /*0018*/ 	.word	0x00000002
        /*0030*/ 	.string	""
        /*0030*/ 	.string	"ptxas"
        /*0030*/ 	.string	"Cuda compilation tools, release 13.0, V13.0.88"
        /*0030*/ 	.string	"Build cuda_13.0.r13.0/compiler.36424714_0"
        /*0030*/ 	.string	"-arch sm_100 -m 64 "



//--------------------- .note.nv.cuinfo           --------------------------
	.section	.note.nv.cuinfo,"",@"SHT_NOTE"
	.sectionflags	@"SHF_NOTE_NV_CUINFO"
        /*0018*/ 	.short	0x0002
        /*001a*/ 	.short	0x0064
        /*001c*/ 	.short	0x0082
	.zero		2


//--------------------- .nv.info                  --------------------------
	.section	.nv.info,"",@"SHT_CUDA_INFO"
	.align	4


	//----- nvinfo : EIATTR_REGCOUNT
	.align		4
        /*0000*/ 	.byte	0x04, 0x2f
        /*0002*/ 	.short	(.L_1 - .L_0)
	.align		4
.L_0:
        /*0004*/ 	.word	index@(_Z7XOR_SumPii)
        /*0008*/ 	.word	0x00000012


	//----- nvinfo : EIATTR_FRAME_SIZE
	.align		4
.L_1:
        /*000c*/ 	.byte	0x04, 0x11
        /*000e*/ 	.short	(.L_3 - .L_2)
	.align		4
.L_2:
        /*0010*/ 	.word	index@(_Z7XOR_SumPii)
        /*0014*/ 	.word	0x00000000


	//----- nvinfo : EIATTR_MIN_STACK_SIZE
	.align		4
.L_3:
        /*0018*/ 	.byte	0x04, 0x12
        /*001a*/ 	.short	(.L_5 - .L_4)
	.align		4
.L_4:
        /*001c*/ 	.word	index@(_Z7XOR_SumPii)
        /*0020*/ 	.word	0x00000000
.L_5:


//--------------------- .nv.compat                --------------------------
	.section	.nv.compat,"",@"SHT_CUDA_COMPAT_INFO"
	.align	4
        /*0000*/ 	.byte	0x02, 0x09, 0x00, 0x00, 0x02, 0x02, 0x01, 0x00, 0x02, 0x05, 0x05, 0x00, 0x03, 0x07, 0x01, 0x01
        /*0010*/ 	.byte	0x02, 0x03, 0x00, 0x00, 0x02, 0x06, 0x01, 0x00, 0x04, 0x0b, 0x08, 0x00, 0x09, 0x00, 0x00, 0x00
        /*0020*/ 	.byte	0x00, 0x00, 0x00, 0x00


//--------------------- .nv.info._Z7XOR_SumPii    --------------------------
	.section	.nv.info._Z7XOR_SumPii,"",@"SHT_CUDA_INFO"
	.sectionflags	@""
	.align	4


	//----- nvinfo : EIATTR_CUDA_API_VERSION
	.align		4
        /*0000*/ 	.byte	0x04, 0x37
        /*0002*/ 	.short	(.L_7 - .L_6)
.L_6:
        /*0004*/ 	.word	0x00000082


	//----- nvinfo : EIATTR_KPARAM_INFO
	.align		4
.L_7:
        /*0008*/ 	.byte	0x04, 0x17
        /*000a*/ 	.short	(.L_9 - .L_8)
.L_8:
        /*000c*/ 	.word	0x00000000
        /*0010*/ 	.short	0x0001
        /*0012*/ 	.short	0x0008
        /*0014*/ 	.byte	0x00, 0xf0, 0x11, 0x00


	//----- nvinfo : EIATTR_KPARAM_INFO
	.align		4
.L_9:
        /*0018*/ 	.byte	0x04, 0x17
        /*001a*/ 	.short	(.L_11 - .L_10)
.L_10:
        /*001c*/ 	.word	0x00000000
        /*0020*/ 	.short	0x0000
        /*0022*/ 	.short	0x0000
        /*0024*/ 	.byte	0x00, 0xf5, 0x21, 0x00


	//----- nvinfo : EIATTR_SPARSE_MMA_MASK
	.align		4
.L_11:
        /*0028*/ 	.byte	0x03, 0x50
        /*002a*/ 	.short	0x0000


	//----- nvinfo : EIATTR_MAXREG_COUNT
	.align		4
        /*002c*/ 	.byte	0x03, 0x1b
        /*002e*/ 	.short	0x00ff


	//----- nvinfo : EIATTR_NUM_BARRIERS
	.align		4
        /*0030*/ 	.byte	0x02, 0x4c
        /*0032*/ 	.byte	0x01
	.zero		1


	//----- nvinfo : EIATTR_MERCURY_ISA_VERSION
	.align		4
        /*0034*/ 	.byte	0x03, 0x5f
        /*0036*/ 	.short	0x0101


	//----- nvinfo : EIATTR_VRC_CTA_INIT_COUNT
	.align		4
        /*0038*/ 	.byte	0x02, 0x4a
	.zero		1
	.zero		1


	//----- nvinfo : EIATTR_EXIT_INSTR_OFFSETS
	.align		4
        /*003c*/ 	.byte	0x04, 0x1c
        /*003e*/ 	.short	(.L_13 - .L_12)


	//   ....[0]....
.L_12:
        /*0040*/ 	.word	0x00000060


	//   ....[1]....
        /*0044*/ 	.word	0x00000240


	//----- nvinfo : EIATTR_CBANK_PARAM_SIZE
	.align		4
.L_13:
        /*0048*/ 	.byte	0x03, 0x19
        /*004a*/ 	.short	0x000c


	//----- nvinfo : EIATTR_PARAM_CBANK
	.align		4
        /*004c*/ 	.byte	0x04, 0x0a
        /*004e*/ 	.short	(.L_15 - .L_14)
	.align		4
.L_14:
        /*0050*/ 	.word	index@(.nv.constant0._Z7XOR_SumPii)
        /*0054*/ 	.short	0x0380
        /*0056*/ 	.short	0x000c


	//----- nvinfo : EIATTR_SW_WAR
	.align		4
.L_15:
        /*0058*/ 	.byte	0x04, 0x36
        /*005a*/ 	.short	(.L_17 - .L_16)
.L_16:
        /*005c*/ 	.word	0x00000008
.L_17:


//--------------------- .nv.callgraph             --------------------------
	.section	.nv.callgraph,"",@"SHT_CUDA_CALLGRAPH"
	.align	4
	.sectionentsize	8
	.align		4
        /*0000*/ 	.word	0x00000000
	.align		4
        /*0004*/ 	.word	0xffffffff
	.align		4
        /*0008*/ 	.word	0x00000000
	.align		4
        /*000c*/ 	.word	0xfffffffe
	.align		4
        /*0010*/ 	.word	0x00000000
	.align		4
        /*0014*/ 	.word	0xfffffffd
	.align		4
        /*0018*/ 	.word	0x00000000
	.align		4
        /*001c*/ 	.word	0xfffffffc


//--------------------- .text._Z7XOR_SumPii       --------------------------
	.section	.text._Z7XOR_SumPii,"ax",@progbits
	.align	128
        .global         _Z7XOR_SumPii
        .type           _Z7XOR_SumPii,@function
        .size           _Z7XOR_SumPii,(.L_x_2 - _Z7XOR_SumPii)
        .other          _Z7XOR_SumPii,@"STO_CUDA_ENTRY STV_DEFAULT"
_Z7XOR_SumPii:
.text._Z7XOR_SumPii:
[----:B------:R-:W-:Y:S08]  /*0000*/  LDC R1, c[0x0][0x37c] ;  /* 0x0000df00ff017b82 */ /* 0x000ff00000000800 */
[----:B------:R-:W0:Y:S01]  /*0010*/  LDC R0, c[0x0][0x388] ;  /* 0x0000e200ff007b82 */ /* 0x000e220000000800 */
[----:B------:R-:W1:Y:S01]  /*0020*/  S2R R11, SR_CTAID.X ;  /* 0x00000000000b7919 */ /* 0x000e620000002500 */
[----:B0-----:R-:W-:-:S05]  /*0030*/  VIADD R0, R0, 0x1 ;  /* 0x0000000100007836 */ /* 0x001fca0000000000 */
[----:B------:R-:W-:Y:S02]  /*0040*/  ISETP.GE.U32.AND P0, PT, R0, 0x3, PT ;  /* 0x000000030000780c */ /* 0x000fe40003f06070 */
[----:B------:R-:W0:Y:S11]  /*0050*/  S2R R0, SR_TID.X ;  /* 0x0000000000007919 */ /* 0x000e360000002100 */
[----:B-1----:R-:W-:Y:S05]  /*0060*/  @!P0 EXIT ;  /* 0x000000000000894d */ /* 0x002fea0003800000 */
[----:B------:R-:W1:Y:S01]  /*0070*/  LDC.64 R2, c[0x0][0x380] ;  /* 0x0000e000ff027b82 */ /* 0x000e620000000a00 */
[----:B------:R-:W0:Y:S01]  /*0080*/  LDCU UR4, c[0x0][0x360] ;  /* 0x00006c00ff0477ac */ /* 0x000e220008000800 */
[----:B------:R-:W2:Y:S01]  /*0090*/  LDCU UR5, c[0x0][0x388] ;  /* 0x00007100ff0577ac */ /* 0x000ea20008000800 */
[----:B------:R-:W3:Y:S01]  /*00a0*/  LDCU.64 UR6, c[0x0][0x358] ;  /* 0x00006b00ff0677ac */ /* 0x000ee20008000a00 */
[----:B0-----:R-:W-:Y:S02]  /*00b0*/  IMAD R11, R11, UR4, R0 ;  /* 0x000000040b0b7c24 */ /* 0x001fe4000f8e0200 */
[----:B--2---:R-:W-:Y:S02]  /*00c0*/  IMAD.U32 R0, RZ, RZ, UR5 ;  /* 0x00000005ff007e24 */ /* 0x004fe4000f8e00ff */
[----:B-1-3--:R-:W-:-:S07]  /*00d0*/  IMAD.WIDE R2, R11, 0x4, R2 ;  /* 0x000000040b027825 */ /* 0x00afce00078e0202 */
.L_x_0:
[----:B------:R-:W-:-:S04]  /*00e0*/  LEA.HI R4, R0, R0, RZ, 0x1 ;  /* 0x0000000000047211 */ /* 0x000fc800078f08ff */
[----:B------:R-:W-:-:S04]  /*00f0*/  SHF.R.S32.HI R13, RZ, 0x1, R4 ;  /* 0x00000001ff0d7819 */ /* 0x000fc80000011404 */
[----:B------:R-:W-:-:S13]  /*0100*/  ISETP.GE.AND P0, PT, R11, R13, PT ;  /* 0x0000000d0b00720c */ /* 0x000fda0003f06270 */
[----:B------:R-:W-:Y:S01]  /*0110*/  @!P0 IMAD.WIDE R4, R13, 0x4, R2 ;  /* 0x000000040d048825 */ /* 0x000fe200078e0202 */
[----:B------:R-:W2:Y:S05]  /*0120*/  @!P0 LDG.E R6, desc[UR6][R2.64] ;  /* 0x0000000602068981 */ /* 0x000eaa000c1e1900 */
[----:B------:R-:W2:Y:S01]  /*0130*/  @!P0 LDG.E R5, desc[UR6][R4.64] ;  /* 0x0000000604058981 */ /* 0x000ea2000c1e1900 */
[----:B------:R-:W-:-:S04]  /*0140*/  LOP3.LUT R0, R0, 0x80000001, RZ, 0xc0, !PT ;  /* 0x8000000100007812 */ /* 0x000fc800078ec0ff */
[----:B------:R-:W-:-:S13]  /*0150*/  ISETP.NE.AND P1, PT, R0, 0x1, PT ;  /* 0x000000010000780c */ /* 0x000fda0003f25270 */
[----:B0-----:R-:W0:Y:S01]  /*0160*/  @!P1 LDC.64 R8, c[0x0][0x380] ;  /* 0x0000e000ff089b82 */ /* 0x001e220000000a00 */
[----:B------:R-:W-:Y:S02]  /*0170*/  @!P1 SHF.L.U32 R7, R13, 0x1, RZ ;  /* 0x000000010d079819 */ /* 0x000fe400000006ff */
[----:B--2---:R-:W-:-:S03]  /*0180*/  @!P0 LOP3.LUT R15, R5, R6, RZ, 0x3c, !PT ;  /* 0x00000006050f8212 */ /* 0x004fc600078e3cff */
[--C-:B0-----:R-:W-:Y:S02]  /*0190*/  @!P1 IMAD.WIDE.U32 R6, R7, 0x4, R8.reuse ;  /* 0x0000000407069825 */ /* 0x101fe400078e0008 */
[----:B------:R0:W-:Y:S01]  /*01a0*/  @!P0 STG.E desc[UR6][R2.64], R15 ;  /* 0x0000000f02008986 */ /* 0x0001e2000c101906 */
[----:B------:R-:W-:Y:S06]  /*01b0*/  BAR.SYNC.DEFER_BLOCKING 0x0 ;  /* 0x0000000000007b1d */ /* 0x000fec0000010000 */
[----:B------:R-:W2:Y:S01]  /*01c0*/  @!P1 LDG.E R7, desc[UR6][R6.64] ;  /* 0x0000000606079981 */ /* 0x000ea2000c1e1900 */
[----:B------:R-:W-:-:S04]  /*01d0*/  @!P1 IMAD.WIDE.U32 R8, R13, 0x4, R8 ;  /* 0x000000040d089825 */ /* 0x000fc800078e0008 */
[----:B------:R-:W-:-:S05]  /*01e0*/  @!P1 VIADD R13, R13, 0x1 ;  /* 0x000000010d0d9836 */ /* 0x000fca0000000000 */
[----:B------:R-:W-:-:S04]  /*01f0*/  IADD3 R0, PT, PT, R13, 0x1, RZ ;  /* 0x000000010d007810 */ /* 0x000fc80007ffe0ff */
[----:B------:R-:W-:Y:S01]  /*0200*/  ISETP.GT.U32.AND P0, PT, R0, 0x2, PT ;  /* 0x000000020000780c */ /* 0x000fe20003f04070 */
[----:B------:R-:W-:Y:S01]  /*0210*/  IMAD.MOV.U32 R0, RZ, RZ, R13 ;  /* 0x000000ffff007224 */ /* 0x000fe200078e000d */
[----:B--2---:R0:W-:Y:S11]  /*0220*/  @!P1 STG.E desc[UR6][R8.64], R7 ;  /* 0x0000000708009986 */ /* 0x0041f6000c101906 */
[----:B------:R-:W-:Y:S05]  /*0230*/  @P0 BRA `(.L_x_0) ;  /* 0xfffffffc00a80947 */ /* 0x000fea000383ffff */
[----:B------:R-:W-:Y:S05]  /*0240*/  EXIT ;  /* 0x000000000000794d */ /* 0x000fea0003800000 */
.L_x_1:
[----:B------:R-:W-:-:S00]  /*0250*/  BRA `(.L_x_1) ;  /* 0xfffffffc00fc7947 */ /* 0x000fc0000383ffff */
[----:B------:R-:W-:-:S00]  /*0260*/  NOP ;  /* 0x0000000000007918 */ /* 0x000fc00000000000 */
        /* <DEDUP_REMOVED lines=9> */
.L_x_2:


//--------------------- .nv.shared.reserved.0     --------------------------
	.section	.nv.shared.reserved.0,"aw",@nobits
	.weak		__nv_reservedSMEM_offset_0_alias
	.size		__nv_reservedSMEM_offset_0_alias, 0, 64
	.other		__nv_reservedSMEM_offset_0_alias,@"STO_CUDA_RESERVED_SHARED STV_DEFAULT"
__nv_reservedSMEM_offset_0_alias:
	.zero		0
	.zero		64


//--------------------- .nv.constant0._Z7XOR_SumPii --------------------------
	.section	.nv.constant0._Z7XOR_SumPii,"a",@progbits
	.sectionflags	@""
	.align	4
.nv.constant0._Z7XOR_SumPii:
	.zero		908


//--------------------- SYMBOLS --------------------------

	.type		.nv.reservedSmem.offset0,@object
	.size		.nv.reservedSmem.offset0,0x4
